	.headerflags	@"EF_CUDA_TEXMODE_UNIFIED EF_CUDA_64BIT_ADDRESS EF_CUDA_ACCELERATORS EF_CUDA_SM90 EF_CUDA_VIRTUAL_SM(EF_CUDA_SM90)"
	.elftype	@"ET_EXEC"


//--------------------- .nv.info                  --------------------------
	.section	.nv.info,"",@"SHT_CUDA_INFO"
	.align	4


	//----- nvinfo : EIATTR_REGCOUNT
	.align		4
        /*0000*/ 	.byte	0x04, 0x2f
        /*0002*/ 	.short	(.L_3 - .L_2)
	.align		4
.L_2:
        /*0004*/ 	.word	index@(triton_poi_fused__native_batch_norm_legit_no_training_relu_9)
        /*0008*/ 	.word	0x00000011


	//----- nvinfo : EIATTR_MIN_STACK_SIZE
	.align		4
.L_3:
        /*000c*/ 	.byte	0x04, 0x12
        /*000e*/ 	.short	(.L_5 - .L_4)
	.align		4
.L_4:
        /*0010*/ 	.word	index@(triton_poi_fused__native_batch_norm_legit_no_training_relu_9)
        /*0014*/ 	.word	0x00000000


	//----- nvinfo : EIATTR_FRAME_SIZE
	.align		4
.L_5:
        /*0018*/ 	.byte	0x04, 0x11
        /*001a*/ 	.short	(.L_7 - .L_6)
	.align		4
.L_6:
        /*001c*/ 	.word	index@(triton_poi_fused__native_batch_norm_legit_no_training_relu_9)
        /*0020*/ 	.word	0x00000000


	//----- nvinfo : EIATTR_MIN_STACK_SIZE
	.align		4
.L_7:
        /*0024*/ 	.byte	0x04, 0x12
        /*0026*/ 	.short	(.L_9 - .L_8)
	.align		4
.L_8:
        /*0028*/ 	.word	index@(triton_poi_fused__native_batch_norm_legit_no_training_relu_9)
        /*002c*/ 	.word	0x00000000
.L_9:


//--------------------- .nv.info.triton_poi_fused__native_batch_norm_legit_no_training_relu_9 --------------------------
	.section	.nv.info.triton_poi_fused__native_batch_norm_legit_no_training_relu_9,"",@"SHT_CUDA_INFO"
	.sectionflags	@""
	.align	4


	//----- nvinfo : EIATTR_CUDA_API_VERSION
	.align		4
        /*0000*/ 	.byte	0x04, 0x37
        /*0002*/ 	.short	(.L_11 - .L_10)
.L_10:
        /*0004*/ 	.word	0x0000007c


	//----- nvinfo : EIATTR_KPARAM_INFO
	.align		4
.L_11:
        /*0008*/ 	.byte	0x04, 0x17
        /*000a*/ 	.short	(.L_13 - .L_12)
.L_12:
        /*000c*/ 	.word	0x00000000
        /*0010*/ 	.short	0x0006
        /*0012*/ 	.short	0x0030
        /*0014*/ 	.byte	0x00, 0xf0, 0x11, 0x00


	//----- nvinfo : EIATTR_KPARAM_INFO
	.align		4
.L_13:
        /*0018*/ 	.byte	0x04, 0x17
        /*001a*/ 	.short	(.L_15 - .L_14)
.L_14:
        /*001c*/ 	.word	0x00000000
        /*0020*/ 	.short	0x0005
        /*0022*/ 	.short	0x0028
        /*0024*/ 	.byte	0x00, 0xf4, 0x21, 0x00


	//----- nvinfo : EIATTR_KPARAM_INFO
	.align		4
.L_15:
        /*0028*/ 	.byte	0x04, 0x17
        /*002a*/ 	.short	(.L_17 - .L_16)
.L_16:
        /*002c*/ 	.word	0x00000000
        /*0030*/ 	.short	0x0004
        /*0032*/ 	.short	0x0020
        /*0034*/ 	.byte	0x00, 0xf4, 0x21, 0x00


	//----- nvinfo : EIATTR_KPARAM_INFO
	.align		4
.L_17:
        /*0038*/ 	.byte	0x04, 0x17
        /*003a*/ 	.short	(.L_19 - .L_18)
.L_18:
        /*003c*/ 	.word	0x00000000
        /*0040*/ 	.short	0x0003
        /*0042*/ 	.short	0x0018
        /*0044*/ 	.byte	0x00, 0xf4, 0x21, 0x00


	//----- nvinfo : EIATTR_KPARAM_INFO
	.align		4
.L_19:
        /*0048*/ 	.byte	0x04, 0x17
        /*004a*/ 	.short	(.L_21 - .L_20)
.L_20:
        /*004c*/ 	.word	0x00000000
        /*0050*/ 	.short	0x0002
        /*0052*/ 	.short	0x0010
        /*0054*/ 	.byte	0x00, 0xf4, 0x21, 0x00


	//----- nvinfo : EIATTR_KPARAM_INFO
	.align		4
.L_21:
        /*0058*/ 	.byte	0x04, 0x17
        /*005a*/ 	.short	(.L_23 - .L_22)
.L_22:
        /*005c*/ 	.word	0x00000000
        /*0060*/ 	.short	0x0001
        /*0062*/ 	.short	0x0008
        /*0064*/ 	.byte	0x00, 0xf4, 0x21, 0x00


	//----- nvinfo : EIATTR_KPARAM_INFO
	.align		4
.L_23:
        /*0068*/ 	.byte	0x04, 0x17
        /*006a*/ 	.short	(.L_25 - .L_24)
.L_24:
        /*006c*/ 	.word	0x00000000
        /*0070*/ 	.short	0x0000
        /*0072*/ 	.short	0x0000
        /*0074*/ 	.byte	0x00, 0xf4, 0x21, 0x00


	//----- nvinfo : EIATTR_SPARSE_MMA_MASK
	.align		4
.L_25:
        /*0078*/ 	.byte	0x03, 0x50
        /*007a*/ 	.short	0x0000


	//----- nvinfo : EIATTR_MAXREG_COUNT
	.align		4
        /*007c*/ 	.byte	0x03, 0x1b
        /*007e*/ 	.short	0x00ff


	//----- nvinfo : EIATTR_EXIT_INSTR_OFFSETS
	.align		4
        /*0080*/ 	.byte	0x04, 0x1c
        /*0082*/ 	.short	(.L_27 - .L_26)


	//   ....[0]....
.L_26:
        /*0084*/ 	.word	0x000002b0


	//   ....[1]....
        /*0088*/ 	.word	0x000002d0


	//----- nvinfo : EIATTR_REQNTID
	.align		4
.L_27:
        /*008c*/ 	.byte	0x04, 0x10
        /*008e*/ 	.short	(.L_29 - .L_28)
.L_28:
        /*0090*/ 	.word	0x00000080
        /*0094*/ 	.word	0x00000001
        /*0098*/ 	.word	0x00000001


	//----- nvinfo : EIATTR_CBANK_PARAM_SIZE
	.align		4
.L_29:
        /*009c*/ 	.byte	0x03, 0x19
        /*009e*/ 	.short	0x0034


	//----- nvinfo : EIATTR_PARAM_CBANK
	.align		4
        /*00a0*/ 	.byte	0x04, 0x0a
        /*00a2*/ 	.short	(.L_31 - .L_30)
	.align		4
.L_30:
        /*00a4*/ 	.word	index@(.nv.constant0.triton_poi_fused__native_batch_norm_legit_no_training_relu_9)
        /*00a8*/ 	.short	0x0210
        /*00aa*/ 	.short	0x0034


	//----- nvinfo : EIATTR_SW_WAR
	.align		4
.L_31:
        /*00ac*/ 	.byte	0x04, 0x36
        /*00ae*/ 	.short	(.L_33 - .L_32)
.L_32:
        /*00b0*/ 	.word	0x00000008
.L_33:


//--------------------- .nv.callgraph             --------------------------
	.section	.nv.callgraph,"",@"SHT_CUDA_CALLGRAPH"
	.align	4
	.sectionentsize	8
	.align		4
        /*0000*/ 	.word	0x00000000
	.align		4
        /*0004*/ 	.word	0xffffffff
	.align		4
        /*0008*/ 	.word	0x00000000
	.align		4
        /*000c*/ 	.word	0xfffffffe
	.align		4
        /*0010*/ 	.word	0x00000000
	.align		4
        /*0014*/ 	.word	0xfffffffd
	.align		4
        /*0018*/ 	.word	0x00000000
	.align		4
        /*001c*/ 	.word	0xfffffffc


//--------------------- .nv.constant4             --------------------------
	.section	.nv.constant4,"a",@progbits
	.align	8
	.align		8
.nv.constant4:
        /*0000*/ 	.dword	_$_str
	.align		8
        /*0008*/ 	.dword	_$_str_$_2


//--------------------- .text.triton_poi_fused__native_batch_norm_legit_no_training_relu_9 --------------------------
	.section	.text.triton_poi_fused__native_batch_norm_legit_no_training_relu_9,"ax",@progbits
	.align	128
        .global         triton_poi_fused__native_batch_norm_legit_no_training_relu_9
        .type           triton_poi_fused__native_batch_norm_legit_no_training_relu_9,@function
        .size           triton_poi_fused__native_batch_norm_legit_no_training_relu_9,(.L_x_1 - triton_poi_fused__native_batch_norm_legit_no_training_relu_9)
        .other          triton_poi_fused__native_batch_norm_legit_no_training_relu_9,@"STO_CUDA_ENTRY STV_DEFAULT"
triton_poi_fused__native_batch_norm_legit_no_training_relu_9:
.text.triton_poi_fused__native_batch_norm_legit_no_training_relu_9:
[----:B------:R-:W0:Y:S08]  /*0000*/  LDC R1, c[0x0][0x28] ;  /* 0x00000a00ff017b82 */ /* 0x000e300000000800 */
[----:B------:R-:W1:Y:S01]  /*0010*/  LDC.64 R4, c[0x0][0x220] ;  /* 0x00008800ff047b82 */ /* 0x000e620000000a00 */
[----:B------:R-:W-:Y:S01]  /*0020*/  ULDC.64 UR4, c[0x0][0x208] ;  /* 0x0000820000047ab9 */ /* 0x000fe20000000a00 */
[----:B------:R-:W2:Y:S01]  /*0030*/  S2R R0, SR_TID.X ;  /* 0x0000000000007919 */ /* 0x000ea20000002100 */
[----:B------:R-:W3:Y:S05]  /*0040*/  S2R R3, SR_CTAID.X ;  /* 0x0000000000037919 */ /* 0x000eea0000002500 */
[----:B------:R-:W4:Y:S01]  /*0050*/  LDC.64 R12, c[0x0][0x210] ;  /* 0x00008400ff0c7b82 */ /* 0x000f220000000a00 */
[----:B-1----:R4:W5:Y:S07]  /*0060*/  LDG.E R14, desc[UR4][R4.64] ;  /* 0x00000004040e7981 */ /* 0x00296e000c1e1900 */
[----:B------:R-:W1:Y:S08]  /*0070*/  LDC.64 R6, c[0x0][0x218] ;  /* 0x00008600ff067b82 */ /* 0x000e700000000a00 */
[----:B------:R-:W1:Y:S01]  /*0080*/  LDC.64 R8, c[0x0][0x228] ;  /* 0x00008a00ff087b82 */ /* 0x000e620000000a00 */
[----:B--2---:R-:W-:-:S04]  /*0090*/  SHF.L.U32 R0, R0, 0x1, RZ ;  /* 0x0000000100007819 */ /* 0x004fc800000006ff */
[----:B------:R-:W-:-:S03]  /*00a0*/  LOP3.LUT R0, R0, 0xfe, RZ, 0xc0, !PT ;  /* 0x000000fe00007812 */ /* 0x000fc600078ec0ff */
[----:B------:R-:W2:Y:S01]  /*00b0*/  LDC.64 R10, c[0x0][0x230] ;  /* 0x00008c00ff0a7b82 */ /* 0x000ea20000000a00 */
[----:B---3--:R-:W-:Y:S02]  /*00c0*/  LEA R0, R3, R0, 0x8 ;  /* 0x0000000003007211 */ /* 0x008fe400078e40ff */
[----:B------:R-:W-:Y:S02]  /*00d0*/  CS2R R2, SRZ ;  /* 0x0000000000027805 */ /* 0x000fe4000001ff00 */
[C---:B------:R-:W-:Y:S01]  /*00e0*/  ISETP.GE.AND P0, PT, R0.reuse, 0x100, PT ;  /* 0x000001000000780c */ /* 0x040fe20003f06270 */
[C---:B----4-:R-:W-:Y:S01]  /*00f0*/  IMAD.WIDE R4, R0.reuse, 0x4, R12 ;  /* 0x0000000400047825 */ /* 0x050fe200078e020c */
[----:B-1----:R1:W3:Y:S04]  /*0100*/  LDG.E R6, desc[UR4][R6.64] ;  /* 0x0000000406067981 */ /* 0x0022e8000c1e1900 */
[----:B0-----:R-:W4:Y:S07]  /*0110*/  LDG.E R8, desc[UR4][R8.64] ;  /* 0x0000000408087981 */ /* 0x001f2e000c1e1900 */
[----:B------:R0:W3:Y:S04]  /*0120*/  @!P0 LDG.E.64 R2, desc[UR4][R4.64] ;  /* 0x0000000404028981 */ /* 0x0000e8000c1e1b00 */
[----:B--2---:R-:W4:Y:S01]  /*0130*/  LDG.E R11, desc[UR4][R10.64] ;  /* 0x000000040a0b7981 */ /* 0x004f22000c1e1900 */
[----:B-1----:R-:W-:Y:S01]  /*0140*/  HFMA2.MMA R7, -RZ, RZ, 1.625, 0 ;  /* 0x3e800000ff077435 */ /* 0x002fe200000001ff */
[----:B0-----:R-:W0:Y:S02]  /*0150*/  LDC.64 R4, c[0x0][0x238] ;  /* 0x00008e00ff047b82 */ /* 0x001e240000000a00 */
[----:B0-----:R-:W-:-:S04]  /*0160*/  IMAD.WIDE R4, R0, 0x4, R4 ;  /* 0x0000000400047825 */ /* 0x001fc800078e0204 */
[----:B-----5:R-:W-:-:S04]  /*0170*/  FADD R14, R14, 9.9999997473787516356e-06 ;  /* 0x3727c5ac0e0e7421 */ /* 0x020fc80000000000 */
[----:B------:R-:W0:Y:S02]  /*0180*/  MUFU.SQRT R12, R14 ;  /* 0x0000000e000c7308 */ /* 0x000e240000002000 */
[C---:B0-----:R-:W-:Y:S02]  /*0190*/  FSETP.GT.AND P1, PT, R12.reuse, 8.50705917302346158658e+37, PT ;  /* 0x7e8000000c00780b */ /* 0x041fe40003f24000 */
[----:B------:R-:W-:-:S11]  /*01a0*/  FSETP.GEU.AND P2, PT, R12, 1.175494350822287508e-38, PT ;  /* 0x008000000c00780b */ /* 0x000fd60003f4e000 */
[----:B------:R-:W-:-:S04]  /*01b0*/  @P1 FMUL R12, R12, 0.25 ;  /* 0x3e8000000c0c1820 */ /* 0x000fc80000400000 */
[----:B------:R-:W-:-:S06]  /*01c0*/  @!P2 FMUL R12, R12, 16777216 ;  /* 0x4b8000000c0ca820 */ /* 0x000fcc0000400000 */
[----:B------:R-:W0:Y:S01]  /*01d0*/  MUFU.RCP R12, R12 ;  /* 0x0000000c000c7308 */ /* 0x000e220000001000 */
[----:B------:R-:W-:Y:S01]  /*01e0*/  FSEL R7, R7, 1, P1 ;  /* 0x3f80000007077808 */ /* 0x000fe20000800000 */
[----:B---3--:R-:W-:-:S04]  /*01f0*/  FADD R2, -R6, R2 ;  /* 0x0000000206027221 */ /* 0x008fc80000000100 */
[----:B------:R-:W-:Y:S01]  /*0200*/  @!P2 FMUL R7, R7, 16777216 ;  /* 0x4b8000000707a820 */ /* 0x000fe20000400000 */
[----:B------:R-:W-:-:S03]  /*0210*/  FADD R3, -R6, R3 ;  /* 0x0000000306037221 */ /* 0x000fc60000000100 */
[----:B0-----:R-:W-:-:S04]  /*0220*/  FMUL R7, R12, R7 ;  /* 0x000000070c077220 */ /* 0x001fc80000400000 */
[-C--:B------:R-:W-:Y:S01]  /*0230*/  FMUL R2, R2, R7.reuse ;  /* 0x0000000702027220 */ /* 0x080fe20000400000 */
[----:B------:R-:W-:-:S03]  /*0240*/  FMUL R6, R3, R7 ;  /* 0x0000000703067220 */ /* 0x000fc60000400000 */
[C-C-:B----4-:R-:W-:Y:S01]  /*0250*/  FFMA R2, R8.reuse, R2, R11.reuse ;  /* 0x0000000208027223 */ /* 0x150fe2000000000b */
[----:B------:R-:W-:-:S04]  /*0260*/  FFMA R6, R8, R6, R11 ;  /* 0x0000000608067223 */ /* 0x000fc8000000000b */
[----:B------:R-:W-:Y:S02]  /*0270*/  FSETP.GEU.AND P1, PT, R2, RZ, PT ;  /* 0x000000ff0200720b */ /* 0x000fe40003f2e000 */
[----:B------:R-:W-:Y:S02]  /*0280*/  FSETP.GEU.AND P2, PT, R6, RZ, PT ;  /* 0x000000ff0600720b */ /* 0x000fe40003f4e000 */
[----:B------:R-:W-:Y:S02]  /*0290*/  FSEL R2, R2, RZ, P1 ;  /* 0x000000ff02027208 */ /* 0x000fe40000800000 */
[----:B------:R-:W-:Y:S01]  /*02a0*/  FSEL R3, R6, RZ, P2 ;  /* 0x000000ff06037208 */ /* 0x000fe20001000000 */
[----:B------:R-:W-:Y:S08]  /*02b0*/  @P0 EXIT ;  /* 0x000000000000094d */ /* 0x000ff00003800000 */
[----:B------:R-:W-:Y:S01]  /*02c0*/  STG.E.64 desc[UR4][R4.64], R2 ;  /* 0x0000000204007986 */ /* 0x000fe2000c101b04 */
[----:B------:R-:W-:Y:S05]  /*02d0*/  EXIT ;  /* 0x000000000000794d */ /* 0x000fea0003800000 */
.L_x_0:
[----:B------:R-:W-:-:S00]  /*02e0*/  BRA `(.L_x_0) ;  /* 0xfffffffc00fc7947 */ /* 0x000fc0000383ffff */
[----:B------:R-:W-:-:S00]  /*02f0*/  NOP ;  /* 0x0000000000007918 */ /* 0x000fc00000000000 */
        /* <DEDUP_REMOVED lines=8> */
.L_x_1:


//--------------------- .nv.global.init           --------------------------
	.section	.nv.global.init,"aw",@progbits
.nv.global.init:
	.type		_$_str,@object
	.size		_$_str,(_$_str_$_2 - _$_str)
_$_str:
        /*0000*/ 	.byte	0x5f, 0x5f, 0x43, 0x55, 0x44, 0x41, 0x5f, 0x46, 0x54, 0x5a, 0x00
	.type		_$_str_$_2,@object
	.size		_$_str_$_2,(.L_1 - _$_str_$_2)
_$_str_$_2:
        /*000b*/ 	.byte	0x5f, 0x5f, 0x43, 0x55, 0x44, 0x41, 0x5f, 0x50, 0x52, 0x45, 0x43, 0x5f, 0x53, 0x51, 0x52, 0x54
        /*001b*/ 	.byte	0x00
.L_1:


//--------------------- .nv.constant0.triton_poi_fused__native_batch_norm_legit_no_training_relu_9 --------------------------
	.section	.nv.constant0.triton_poi_fused__native_batch_norm_legit_no_training_relu_9,"a",@progbits
	.sectionflags	@""
	.align	4
.nv.constant0.triton_poi_fused__native_batch_norm_legit_no_training_relu_9:
	.zero		580
